//
// Generated by NVIDIA NVVM Compiler
//
// Compiler Build ID: CL-36424714
// Cuda compilation tools, release 13.0, V13.0.88
// Based on NVVM 20.0.0
//

.version 9.0
.target sm_100
.address_size 64

	// .globl	_Z9prefixsumPKfPfi
// _ZZ9prefixsumPKfPfiE5cache has been demoted

.visible .entry _Z9prefixsumPKfPfi(
	.param .u64 .ptr .align 1 _Z9prefixsumPKfPfi_param_0,
	.param .u64 .ptr .align 1 _Z9prefixsumPKfPfi_param_1,
	.param .u32 _Z9prefixsumPKfPfi_param_2
)
{
	.reg .pred 	%p<6>;
	.reg .b32 	%r<12>;
	.reg .b32 	%f<12>;
	.reg .b64 	%rd<9>;
	// demoted variable
	.shared .align 4 .b8 _ZZ9prefixsumPKfPfiE5cache[32];
	ld.param.u64 	%rd1, [_Z9prefixsumPKfPfi_param_0];
	ld.param.u64 	%rd2, [_Z9prefixsumPKfPfi_param_1];
	ld.param.u32 	%r5, [_Z9prefixsumPKfPfi_param_2];
	mov.u32 	%r1, %ctaid.x;
	mov.u32 	%r6, %ntid.x;
	mov.u32 	%r2, %tid.x;
	mad.lo.s32 	%r3, %r1, %r6, %r2;
	setp.ge.s32 	%p1, %r3, %r5;
	shl.b32 	%r7, %r2, 2;
	mov.u32 	%r8, _ZZ9prefixsumPKfPfiE5cache;
	add.s32 	%r4, %r8, %r7;
	@%p1 bra 	$L__BB0_2;
	cvta.to.global.u64 	%rd3, %rd1;
	mul.wide.s32 	%rd4, %r3, 4;
	add.s64 	%rd5, %rd3, %rd4;
	ld.global.f32 	%f1, [%rd5];
	st.shared.f32 	[%r4], %f1;
$L__BB0_2:
	bar.sync 	0;
	and.b32  	%r9, %r2, 1;
	setp.eq.b32 	%p2, %r9, 1;
	@%p2 bra 	$L__BB0_4;
	ld.shared.f32 	%f2, [%r4+4];
	ld.shared.f32 	%f3, [%r4];
	add.f32 	%f4, %f2, %f3;
	st.shared.f32 	[%r4], %f4;
$L__BB0_4:
	bar.sync 	0;
	and.b32  	%r10, %r2, 3;
	setp.ne.s32 	%p3, %r10, 0;
	@%p3 bra 	$L__BB0_6;
	ld.shared.f32 	%f5, [%r4+8];
	ld.shared.f32 	%f6, [%r4];
	add.f32 	%f7, %f5, %f6;
	st.shared.f32 	[%r4], %f7;
$L__BB0_6:
	bar.sync 	0;
	and.b32  	%r11, %r2, 7;
	setp.ne.s32 	%p4, %r11, 0;
	@%p4 bra 	$L__BB0_8;
	ld.shared.f32 	%f8, [%r4+16];
	ld.shared.f32 	%f9, [%r4];
	add.f32 	%f10, %f8, %f9;
	st.shared.f32 	[%r4], %f10;
$L__BB0_8:
	bar.sync 	0;
	setp.ne.s32 	%p5, %r2, 0;
	@%p5 bra 	$L__BB0_10;
	ld.shared.f32 	%f11, [_ZZ9prefixsumPKfPfiE5cache];
	cvta.to.global.u64 	%rd6, %rd2;
	mul.wide.u32 	%rd7, %r1, 4;
	add.s64 	%rd8, %rd6, %rd7;
	st.global.f32 	[%rd8], %f11;
$L__BB0_10:
	ret;

}


// ===== COMPILED SASS (sm_100) =====

	.target	sm_100

	.elftype	@"ET_EXEC"


//--------------------- .note.nv.tkinfo           --------------------------
	.section	.note.nv.tkinfo,"",@"SHT_NOTE"
	.sectionflags	@"SHF_NOTE_NV_TKINFO"
	.tkinfo
        /*0018*/ 	.word	0x00000002
        /*0030*/ 	.string	""
        /*0030*/ 	.string	"ptxas"
        /*0030*/ 	.string	"Cuda compilation tools, release 13.0, V13.0.88"
        /*0030*/ 	.string	"Build cuda_13.0.r13.0/compiler.36424714_0"
        /*0030*/ 	.string	"-arch sm_100 -m 64 "



//--------------------- .note.nv.cuinfo           --------------------------
	.section	.note.nv.cuinfo,"",@"SHT_NOTE"
	.sectionflags	@"SHF_NOTE_NV_CUINFO"
        /*0018*/ 	.short	0x0002
        /*001a*/ 	.short	0x0064
        /*001c*/ 	.short	0x0082
	.zero		2


//--------------------- .nv.info                  --------------------------
	.section	.nv.info,"",@"SHT_CUDA_INFO"
	.align	4


	//----- nvinfo : EIATTR_REGCOUNT
	.align		4
        /*0000*/ 	.byte	0x04, 0x2f
        /*0002*/ 	.short	(.L_1 - .L_0)
	.align		4
.L_0:
        /*0004*/ 	.word	index@(_Z9prefixsumPKfPfi)
        /*0008*/ 	.word	0x0000000c


	//----- nvinfo : EIATTR_FRAME_SIZE
	.align		4
.L_1:
        /*000c*/ 	.byte	0x04, 0x11
        /*000e*/ 	.short	(.L_3 - .L_2)
	.align		4
.L_2:
        /*0010*/ 	.word	index@(_Z9prefixsumPKfPfi)
        /*0014*/ 	.word	0x00000000


	//----- nvinfo : EIATTR_MIN_STACK_SIZE
	.align		4
.L_3:
        /*0018*/ 	.byte	0x04, 0x12
        /*001a*/ 	.short	(.L_5 - .L_4)
	.align		4
.L_4:
        /*001c*/ 	.word	index@(_Z9prefixsumPKfPfi)
        /*0020*/ 	.word	0x00000000
.L_5:


//--------------------- .nv.compat                --------------------------
	.section	.nv.compat,"",@"SHT_CUDA_COMPAT_INFO"
	.align	4
        /*0000*/ 	.byte	0x02, 0x09, 0x00, 0x00, 0x02, 0x02, 0x01, 0x00, 0x02, 0x05, 0x05, 0x00, 0x03, 0x07, 0x01, 0x01
        /*0010*/ 	.byte	0x02, 0x03, 0x00, 0x00, 0x02, 0x06, 0x01, 0x00, 0x04, 0x0b, 0x08, 0x00, 0x09, 0x00, 0x00, 0x00
        /*0020*/ 	.byte	0x00, 0x00, 0x00, 0x00


//--------------------- .nv.info._Z9prefixsumPKfPfi --------------------------
	.section	.nv.info._Z9prefixsumPKfPfi,"",@"SHT_CUDA_INFO"
	.sectionflags	@""
	.align	4


	//----- nvinfo : EIATTR_CUDA_API_VERSION
	.align		4
        /*0000*/ 	.byte	0x04, 0x37
        /*0002*/ 	.short	(.L_7 - .L_6)
.L_6:
        /*0004*/ 	.word	0x00000082


	//----- nvinfo : EIATTR_KPARAM_INFO
	.align		4
.L_7:
        /*0008*/ 	.byte	0x04, 0x17
        /*000a*/ 	.short	(.L_9 - .L_8)
.L_8:
        /*000c*/ 	.word	0x00000000
        /*0010*/ 	.short	0x0002
        /*0012*/ 	.short	0x0010
        /*0014*/ 	.byte	0x00, 0xf0, 0x11, 0x00


	//----- nvinfo : EIATTR_KPARAM_INFO
	.align		4
.L_9:
        /*0018*/ 	.byte	0x04, 0x17
        /*001a*/ 	.short	(.L_11 - .L_10)
.L_10:
        /*001c*/ 	.word	0x00000000
        /*0020*/ 	.short	0x0001
        /*0022*/ 	.short	0x0008
        /*0024*/ 	.byte	0x00, 0xf5, 0x21, 0x00


	//----- nvinfo : EIATTR_KPARAM_INFO
	.align		4
.L_11:
        /*0028*/ 	.byte	0x04, 0x17
        /*002a*/ 	.short	(.L_13 - .L_12)
.L_12:
        /*002c*/ 	.word	0x00000000
        /*0030*/ 	.short	0x0000
        /*0032*/ 	.short	0x0000
        /*0034*/ 	.byte	0x00, 0xf5, 0x21, 0x00


	//----- nvinfo : EIATTR_SPARSE_MMA_MASK
	.align		4
.L_13:
        /*0038*/ 	.byte	0x03, 0x50
        /*003a*/ 	.short	0x0000


	//----- nvinfo : EIATTR_MAXREG_COUNT
	.align		4
        /*003c*/ 	.byte	0x03, 0x1b
        /*003e*/ 	.short	0x00ff


	//----- nvinfo : EIATTR_NUM_BARRIERS
	.align		4
        /*0040*/ 	.byte	0x02, 0x4c
        /*0042*/ 	.byte	0x01
	.zero		1


	//----- nvinfo : EIATTR_MERCURY_ISA_VERSION
	.align		4
        /*0044*/ 	.byte	0x03, 0x5f
        /*0046*/ 	.short	0x0101


	//----- nvinfo : EIATTR_VRC_CTA_INIT_COUNT
	.align		4
        /*0048*/ 	.byte	0x02, 0x4a
	.zero		1
	.zero		1


	//----- nvinfo : EIATTR_EXIT_INSTR_OFFSETS
	.align		4
        /*004c*/ 	.byte	0x04, 0x1c
        /*004e*/ 	.short	(.L_15 - .L_14)


	//   ....[0]....
.L_14:
        /*0050*/ 	.word	0x00000250


	//   ....[1]....
        /*0054*/ 	.word	0x000002a0


	//----- nvinfo : EIATTR_CBANK_PARAM_SIZE
	.align		4
.L_15:
        /*0058*/ 	.byte	0x03, 0x19
        /*005a*/ 	.short	0x0014


	//----- nvinfo : EIATTR_PARAM_CBANK
	.align		4
        /*005c*/ 	.byte	0x04, 0x0a
        /*005e*/ 	.short	(.L_17 - .L_16)
	.align		4
.L_16:
        /*0060*/ 	.word	index@(.nv.constant0._Z9prefixsumPKfPfi)
        /*0064*/ 	.short	0x0380
        /*0066*/ 	.short	0x0014


	//----- nvinfo : EIATTR_SW_WAR
	.align		4
.L_17:
        /*0068*/ 	.byte	0x04, 0x36
        /*006a*/ 	.short	(.L_19 - .L_18)
.L_18:
        /*006c*/ 	.word	0x00000008
.L_19:


//--------------------- .nv.callgraph             --------------------------
	.section	.nv.callgraph,"",@"SHT_CUDA_CALLGRAPH"
	.align	4
	.sectionentsize	8
	.align		4
        /*0000*/ 	.word	0x00000000
	.align		4
        /*0004*/ 	.word	0xffffffff
	.align		4
        /*0008*/ 	.word	0x00000000
	.align		4
        /*000c*/ 	.word	0xfffffffe
	.align		4
        /*0010*/ 	.word	0x00000000
	.align		4
        /*0014*/ 	.word	0xfffffffd
	.align		4
        /*0018*/ 	.word	0x00000000
	.align		4
        /*001c*/ 	.word	0xfffffffc


//--------------------- .text._Z9prefixsumPKfPfi  --------------------------
	.section	.text._Z9prefixsumPKfPfi,"ax",@progbits
	.align	128
        .global         _Z9prefixsumPKfPfi
        .type           _Z9prefixsumPKfPfi,@function
        .size           _Z9prefixsumPKfPfi,(.L_x_1 - _Z9prefixsumPKfPfi)
        .other          _Z9prefixsumPKfPfi,@"STO_CUDA_ENTRY STV_DEFAULT"
_Z9prefixsumPKfPfi:
.text._Z9prefixsumPKfPfi:
[----:B------:R-:W-:Y:S01]  /*0000*/  LDC R1, c[0x0][0x37c] ;  /* 0x0000df00ff017b82 */ /* 0x000fe20000000800 */
[----:B------:R-:W0:Y:S01]  /*0010*/  S2R R6, SR_TID.X ;  /* 0x0000000000067919 */ /* 0x000e220000002100 */
[----:B------:R-:W0:Y:S01]  /*0020*/  LDCU UR4, c[0x0][0x360] ;  /* 0x00006c00ff0477ac */ /* 0x000e220008000800 */
[----:B------:R-:W0:Y:S01]  /*0030*/  S2R R9, SR_CTAID.X ;  /* 0x0000000000097919 */ /* 0x000e220000002500 */
[----:B------:R-:W1:Y:S01]  /*0040*/  LDCU UR5, c[0x0][0x390] ;  /* 0x00007200ff0577ac */ /* 0x000e620008000800 */
[----:B------:R-:W2:Y:S01]  /*0050*/  LDCU.64 UR6, c[0x0][0x358] ;  /* 0x00006b00ff0677ac */ /* 0x000ea20008000a00 */
[----:B0-----:R-:W-:-:S05]  /*0060*/  IMAD R5, R9, UR4, R6 ;  /* 0x0000000409057c24 */ /* 0x001fca000f8e0206 */
[----:B-1----:R-:W-:-:S13]  /*0070*/  ISETP.GE.AND P0, PT, R5, UR5, PT ;  /* 0x0000000505007c0c */ /* 0x002fda000bf06270 */
[----:B------:R-:W0:Y:S02]  /*0080*/  @!P0 LDC.64 R2, c[0x0][0x380] ;  /* 0x0000e000ff028b82 */ /* 0x000e240000000a00 */
[----:B0-----:R-:W-:-:S06]  /*0090*/  @!P0 IMAD.WIDE R2, R5, 0x4, R2 ;  /* 0x0000000405028825 */ /* 0x001fcc00078e0202 */
[----:B--2---:R-:W2:Y:S01]  /*00a0*/  @!P0 LDG.E R3, desc[UR6][R2.64] ;  /* 0x0000000602038981 */ /* 0x004ea2000c1e1900 */
[----:B------:R-:W0:Y:S01]  /*00b0*/  S2UR UR5, SR_CgaCtaId ;  /* 0x00000000000579c3 */ /* 0x000e220000008800 */
[----:B------:R-:W-:Y:S01]  /*00c0*/  UMOV UR4, 0x400 ;  /* 0x0000040000047882 */ /* 0x000fe20000000000 */
[----:B------:R-:W-:-:S04]  /*00d0*/  LOP3.LUT R0, R6, 0x1, RZ, 0xc0, !PT ;  /* 0x0000000106007812 */ /* 0x000fc800078ec0ff */
[----:B------:R-:W-:Y:S01]  /*00e0*/  ISETP.NE.U32.AND P1, PT, R0, 0x1, PT ;  /* 0x000000010000780c */ /* 0x000fe20003f25070 */
[----:B0-----:R-:W-:-:S06]  /*00f0*/  ULEA UR4, UR5, UR4, 0x18 ;  /* 0x0000000405047291 */ /* 0x001fcc000f8ec0ff */
[----:B------:R-:W-:-:S05]  /*0100*/  LEA R0, R6, UR4, 0x2 ;  /* 0x0000000406007c11 */ /* 0x000fca000f8e10ff */
[----:B--2---:R-:W-:Y:S01]  /*0110*/  @!P0 STS [R0], R3 ;  /* 0x0000000300008388 */ /* 0x004fe20000000800 */
[----:B------:R-:W-:Y:S01]  /*0120*/  BAR.SYNC.DEFER_BLOCKING 0x0 ;  /* 0x0000000000007b1d */ /* 0x000fe20000010000 */
[----:B------:R-:W-:-:S05]  /*0130*/  LOP3.LUT P0, RZ, R6, 0x3, RZ, 0xc0, !PT ;  /* 0x0000000306ff7812 */ /* 0x000fca000780c0ff */
[----:B------:R-:W-:Y:S04]  /*0140*/  @P1 LDS R4, [R0+0x4] ;  /* 0x0000040000041984 */ /* 0x000fe80000000800 */
[----:B------:R-:W0:Y:S02]  /*0150*/  @P1 LDS R5, [R0] ;  /* 0x0000000000051984 */ /* 0x000e240000000800 */
[----:B0-----:R-:W-:-:S05]  /*0160*/  @P1 FADD R5, R4, R5 ;  /* 0x0000000504051221 */ /* 0x001fca0000000000 */
[----:B------:R-:W-:Y:S01]  /*0170*/  @P1 STS [R0], R5 ;  /* 0x0000000500001388 */ /* 0x000fe20000000800 */
[----:B------:R-:W-:Y:S01]  /*0180*/  BAR.SYNC.DEFER_BLOCKING 0x0 ;  /* 0x0000000000007b1d */ /* 0x000fe20000010000 */
[----:B------:R-:W-:-:S05]  /*0190*/  LOP3.LUT P1, RZ, R6, 0x7, RZ, 0xc0, !PT ;  /* 0x0000000706ff7812 */ /* 0x000fca000782c0ff */
[----:B------:R-:W-:Y:S04]  /*01a0*/  @!P0 LDS R2, [R0+0x8] ;  /* 0x0000080000028984 */ /* 0x000fe80000000800 */
[----:B------:R-:W0:Y:S02]  /*01b0*/  @!P0 LDS R7, [R0] ;  /* 0x0000000000078984 */ /* 0x000e240000000800 */
[----:B0-----:R-:W-:-:S05]  /*01c0*/  @!P0 FADD R7, R2, R7 ;  /* 0x0000000702078221 */ /* 0x001fca0000000000 */
[----:B------:R-:W-:Y:S01]  /*01d0*/  @!P0 STS [R0], R7 ;  /* 0x0000000700008388 */ /* 0x000fe20000000800 */
[----:B------:R-:W-:Y:S01]  /*01e0*/  BAR.SYNC.DEFER_BLOCKING 0x0 ;  /* 0x0000000000007b1d */ /* 0x000fe20000010000 */
[----:B------:R-:W-:-:S05]  /*01f0*/  ISETP.NE.AND P0, PT, R6, RZ, PT ;  /* 0x000000ff0600720c */ /* 0x000fca0003f05270 */
[----:B------:R-:W-:Y:S04]  /*0200*/  @!P1 LDS R2, [R0+0x10] ;  /* 0x0000100000029984 */ /* 0x000fe80000000800 */
[----:B------:R-:W0:Y:S02]  /*0210*/  @!P1 LDS R3, [R0] ;  /* 0x0000000000039984 */ /* 0x000e240000000800 */
[----:B0-----:R-:W-:-:S05]  /*0220*/  @!P1 FADD R3, R2, R3 ;  /* 0x0000000302039221 */ /* 0x001fca0000000000 */
[----:B------:R0:W-:Y:S01]  /*0230*/  @!P1 STS [R0], R3 ;  /* 0x0000000300009388 */ /* 0x0001e20000000800 */
[----:B------:R-:W-:Y:S06]  /*0240*/  BAR.SYNC.DEFER_BLOCKING 0x0 ;  /* 0x0000000000007b1d */ /* 0x000fec0000010000 */
[----:B------:R-:W-:Y:S05]  /*0250*/  @P0 EXIT ;  /* 0x000000000000094d */ /* 0x000fea0003800000 */
[----:B------:R-:W1:Y:S01]  /*0260*/  LDS R5, [UR4] ;  /* 0x00000004ff057984 */ /* 0x000e620008000800 */
[----:B0-----:R-:W0:Y:S02]  /*0270*/  LDC.64 R2, c[0x0][0x388] ;  /* 0x0000e200ff027b82 */ /* 0x001e240000000a00 */
[----:B0-----:R-:W-:-:S05]  /*0280*/  IMAD.WIDE.U32 R2, R9, 0x4, R2 ;  /* 0x0000000409027825 */ /* 0x001fca00078e0002 */
[----:B-1----:R-:W-:Y:S01]  /*0290*/  STG.E desc[UR6][R2.64], R5 ;  /* 0x0000000502007986 */ /* 0x002fe2000c101906 */
[----:B------:R-:W-:Y:S05]  /*02a0*/  EXIT ;  /* 0x000000000000794d */ /* 0x000fea0003800000 */
.L_x_0:
[----:B------:R-:W-:-:S00]  /*02b0*/  BRA `(.L_x_0) ;  /* 0xfffffffc00fc7947 */ /* 0x000fc0000383ffff */
[----:B------:R-:W-:-:S00]  /*02c0*/  NOP ;  /* 0x0000000000007918 */ /* 0x000fc00000000000 */
        /* <DEDUP_REMOVED lines=11> */
.L_x_1:


//--------------------- .nv.shared._Z9prefixsumPKfPfi --------------------------
	.section	.nv.shared._Z9prefixsumPKfPfi,"aw",@nobits
	.sectionflags	@""
	.align	4
.nv.shared._Z9prefixsumPKfPfi:
	.zero		1056


//--------------------- .nv.shared.reserved.0     --------------------------
	.section	.nv.shared.reserved.0,"aw",@nobits
	.weak		__nv_reservedSMEM_offset_0_alias
	.size		__nv_reservedSMEM_offset_0_alias, 0, 64
	.other		__nv_reservedSMEM_offset_0_alias,@"STO_CUDA_RESERVED_SHARED STV_DEFAULT"
__nv_reservedSMEM_offset_0_alias:
	.zero		0
	.zero		64


//--------------------- .nv.constant0._Z9prefixsumPKfPfi --------------------------
	.section	.nv.constant0._Z9prefixsumPKfPfi,"a",@progbits
	.sectionflags	@""
	.align	4
.nv.constant0._Z9prefixsumPKfPfi:
	.zero		916


//--------------------- SYMBOLS --------------------------

	.type		.nv.reservedSmem.offset0,@object
	.size		.nv.reservedSmem.offset0,0x4
	.type		.nv.reservedSmem.cap,@object
	.size		.nv.reservedSmem.cap,0x4
